//
// Generated by NVIDIA NVVM Compiler
//
// Compiler Build ID: CL-36424714
// Cuda compilation tools, release 13.0, V13.0.88
// Based on NVVM 20.0.0
//

.version 9.0
.target sm_100
.address_size 64

	// .globl	_Z21LQEBWFPenaltyFunctionPKdS0_PKiS0_PdS3_

.visible .entry _Z21LQEBWFPenaltyFunctionPKdS0_PKiS0_PdS3_(
	.param .u64 .ptr .align 1 _Z21LQEBWFPenaltyFunctionPKdS0_PKiS0_PdS3__param_0,
	.param .u64 .ptr .align 1 _Z21LQEBWFPenaltyFunctionPKdS0_PKiS0_PdS3__param_1,
	.param .u64 .ptr .align 1 _Z21LQEBWFPenaltyFunctionPKdS0_PKiS0_PdS3__param_2,
	.param .u64 .ptr .align 1 _Z21LQEBWFPenaltyFunctionPKdS0_PKiS0_PdS3__param_3,
	.param .u64 .ptr .align 1 _Z21LQEBWFPenaltyFunctionPKdS0_PKiS0_PdS3__param_4,
	.param .u64 .ptr .align 1 _Z21LQEBWFPenaltyFunctionPKdS0_PKiS0_PdS3__param_5
)
{
	.reg .pred 	%p<7>;
	.reg .b32 	%r<27>;
	.reg .b32 	%f<3>;
	.reg .b64 	%rd<19>;
	.reg .b64 	%fd<42>;

	ld.param.u64 	%rd7, [_Z21LQEBWFPenaltyFunctionPKdS0_PKiS0_PdS3__param_0];
	ld.param.u64 	%rd8, [_Z21LQEBWFPenaltyFunctionPKdS0_PKiS0_PdS3__param_1];
	ld.param.u64 	%rd11, [_Z21LQEBWFPenaltyFunctionPKdS0_PKiS0_PdS3__param_2];
	ld.param.u64 	%rd12, [_Z21LQEBWFPenaltyFunctionPKdS0_PKiS0_PdS3__param_3];
	ld.param.u64 	%rd9, [_Z21LQEBWFPenaltyFunctionPKdS0_PKiS0_PdS3__param_4];
	ld.param.u64 	%rd10, [_Z21LQEBWFPenaltyFunctionPKdS0_PKiS0_PdS3__param_5];
	cvta.to.global.u64 	%rd1, %rd12;
	cvta.to.global.u64 	%rd2, %rd11;
	mov.u32 	%r9, %ctaid.x;
	mov.u32 	%r1, %ntid.x;
	mov.u32 	%r10, %tid.x;
	mad.lo.s32 	%r26, %r9, %r1, %r10;
	ld.global.u32 	%r11, [%rd2];
	setp.ge.s32 	%p1, %r26, %r11;
	@%p1 bra 	$L__BB0_6;
	mov.u32 	%r12, %nctaid.x;
	mul.lo.s32 	%r3, %r1, %r12;
	cvta.to.global.u64 	%rd3, %rd8;
	cvta.to.global.u64 	%rd4, %rd7;
	cvta.to.global.u64 	%rd5, %rd9;
	cvta.to.global.u64 	%rd6, %rd10;
$L__BB0_2:
	ld.global.f64 	%fd7, [%rd1+16];
	mul.wide.s32 	%rd13, %r26, 8;
	add.s64 	%rd14, %rd3, %rd13;
	ld.global.f64 	%fd8, [%rd14];
	mul.f64 	%fd9, %fd7, %fd8;
	ld.global.f64 	%fd10, [%rd1+8];
	mul.f64 	%fd11, %fd8, %fd10;
	fma.rn.f64 	%fd1, %fd8, %fd9, %fd11;
	ld.global.f64 	%fd12, [%rd1+24];
	neg.f64 	%fd13, %fd12;
	mul.f64 	%fd2, %fd8, %fd13;
	fma.rn.f64 	%fd14, %fd2, 0d3FF71547652B82FE, 0d4338000000000000;
	{
	.reg .b32 %temp; 
	mov.b64 	{%r5, %temp}, %fd14;
	}
	mov.f64 	%fd15, 0dC338000000000000;
	add.rn.f64 	%fd16, %fd14, %fd15;
	fma.rn.f64 	%fd17, %fd16, 0dBFE62E42FEFA39EF, %fd2;
	fma.rn.f64 	%fd18, %fd16, 0dBC7ABC9E3B39803F, %fd17;
	fma.rn.f64 	%fd19, %fd18, 0d3E5ADE1569CE2BDF, 0d3E928AF3FCA213EA;
	fma.rn.f64 	%fd20, %fd19, %fd18, 0d3EC71DEE62401315;
	fma.rn.f64 	%fd21, %fd20, %fd18, 0d3EFA01997C89EB71;
	fma.rn.f64 	%fd22, %fd21, %fd18, 0d3F2A01A014761F65;
	fma.rn.f64 	%fd23, %fd22, %fd18, 0d3F56C16C1852B7AF;
	fma.rn.f64 	%fd24, %fd23, %fd18, 0d3F81111111122322;
	fma.rn.f64 	%fd25, %fd24, %fd18, 0d3FA55555555502A1;
	fma.rn.f64 	%fd26, %fd25, %fd18, 0d3FC5555555555511;
	fma.rn.f64 	%fd27, %fd26, %fd18, 0d3FE000000000000B;
	fma.rn.f64 	%fd28, %fd27, %fd18, 0d3FF0000000000000;
	fma.rn.f64 	%fd29, %fd28, %fd18, 0d3FF0000000000000;
	{
	.reg .b32 %temp; 
	mov.b64 	{%r6, %temp}, %fd29;
	}
	{
	.reg .b32 %temp; 
	mov.b64 	{%temp, %r7}, %fd29;
	}
	shl.b32 	%r13, %r5, 20;
	add.s32 	%r14, %r13, %r7;
	mov.b64 	%fd41, {%r6, %r14};
	{
	.reg .b32 %temp; 
	mov.b64 	{%temp, %r15}, %fd2;
	}
	mov.b32 	%f2, %r15;
	abs.f32 	%f1, %f2;
	setp.lt.f32 	%p2, %f1, 0f4086232B;
	@%p2 bra 	$L__BB0_5;
	setp.lt.f64 	%p3, %fd2, 0d0000000000000000;
	add.f64 	%fd30, %fd2, 0d7FF0000000000000;
	selp.f64 	%fd41, 0d0000000000000000, %fd30, %p3;
	setp.geu.f32 	%p4, %f1, 0f40874800;
	@%p4 bra 	$L__BB0_5;
	shr.u32 	%r16, %r5, 31;
	add.s32 	%r17, %r5, %r16;
	shr.s32 	%r18, %r17, 1;
	shl.b32 	%r19, %r18, 20;
	add.s32 	%r20, %r7, %r19;
	mov.b64 	%fd31, {%r6, %r20};
	sub.s32 	%r21, %r5, %r18;
	shl.b32 	%r22, %r21, 20;
	add.s32 	%r23, %r22, 1072693248;
	mov.b32 	%r24, 0;
	mov.b64 	%fd32, {%r24, %r23};
	mul.f64 	%fd41, %fd32, %fd31;
$L__BB0_5:
	add.f64 	%fd33, %fd1, %fd41;
	ld.global.f64 	%fd34, [%rd1];
	add.f64 	%fd35, %fd33, %fd34;
	add.s64 	%rd16, %rd4, %rd13;
	ld.global.f64 	%fd36, [%rd16];
	mul.f64 	%fd37, %fd36, %fd35;
	setp.lt.f64 	%p5, %fd37, 0d0000000000000000;
	neg.f64 	%fd38, %fd37;
	selp.f64 	%fd39, %fd38, %fd37, %p5;
	selp.f64 	%fd40, %fd38, 0d0000000000000000, %p5;
	add.s64 	%rd17, %rd5, %rd13;
	st.global.f64 	[%rd17], %fd40;
	add.s64 	%rd18, %rd6, %rd13;
	st.global.f64 	[%rd18], %fd39;
	add.s32 	%r26, %r26, %r3;
	ld.global.u32 	%r25, [%rd2];
	setp.lt.s32 	%p6, %r26, %r25;
	@%p6 bra 	$L__BB0_2;
$L__BB0_6:
	ret;

}


// ===== COMPILED SASS (sm_100) =====

	.target	sm_100

	.elftype	@"ET_EXEC"


//--------------------- .note.nv.tkinfo           --------------------------
	.section	.note.nv.tkinfo,"",@"SHT_NOTE"
	.sectionflags	@"SHF_NOTE_NV_TKINFO"
	.tkinfo
        /*0018*/ 	.word	0x00000002
        /*0030*/ 	.string	""
        /*0030*/ 	.string	"ptxas"
        /*0030*/ 	.string	"Cuda compilation tools, release 13.0, V13.0.88"
        /*0030*/ 	.string	"Build cuda_13.0.r13.0/compiler.36424714_0"
        /*0030*/ 	.string	"-arch sm_100 -m 64 "



//--------------------- .note.nv.cuinfo           --------------------------
	.section	.note.nv.cuinfo,"",@"SHT_NOTE"
	.sectionflags	@"SHF_NOTE_NV_CUINFO"
        /*0018*/ 	.short	0x0002
        /*001a*/ 	.short	0x0064
        /*001c*/ 	.short	0x0082
	.zero		2


//--------------------- .nv.info                  --------------------------
	.section	.nv.info,"",@"SHT_CUDA_INFO"
	.align	4


	//----- nvinfo : EIATTR_REGCOUNT
	.align		4
        /*0000*/ 	.byte	0x04, 0x2f
        /*0002*/ 	.short	(.L_1 - .L_0)
	.align		4
.L_0:
        /*0004*/ 	.word	index@(_Z21LQEBWFPenaltyFunctionPKdS0_PKiS0_PdS3_)
        /*0008*/ 	.word	0x00000020


	//----- nvinfo : EIATTR_FRAME_SIZE
	.align		4
.L_1:
        /*000c*/ 	.byte	0x04, 0x11
        /*000e*/ 	.short	(.L_3 - .L_2)
	.align		4
.L_2:
        /*0010*/ 	.word	index@(_Z21LQEBWFPenaltyFunctionPKdS0_PKiS0_PdS3_)
        /*0014*/ 	.word	0x00000000


	//----- nvinfo : EIATTR_MIN_STACK_SIZE
	.align		4
.L_3:
        /*0018*/ 	.byte	0x04, 0x12
        /*001a*/ 	.short	(.L_5 - .L_4)
	.align		4
.L_4:
        /*001c*/ 	.word	index@(_Z21LQEBWFPenaltyFunctionPKdS0_PKiS0_PdS3_)
        /*0020*/ 	.word	0x00000000
.L_5:


//--------------------- .nv.compat                --------------------------
	.section	.nv.compat,"",@"SHT_CUDA_COMPAT_INFO"
	.align	4
        /*0000*/ 	.byte	0x02, 0x09, 0x00, 0x00, 0x02, 0x02, 0x01, 0x00, 0x02, 0x05, 0x05, 0x00, 0x03, 0x07, 0x01, 0x01
        /*0010*/ 	.byte	0x02, 0x03, 0x00, 0x00, 0x02, 0x06, 0x01, 0x00, 0x04, 0x0b, 0x08, 0x00, 0x01, 0x00, 0x00, 0x00
        /*0020*/ 	.byte	0x00, 0x00, 0x00, 0x00


//--------------------- .nv.info._Z21LQEBWFPenaltyFunctionPKdS0_PKiS0_PdS3_ --------------------------
	.section	.nv.info._Z21LQEBWFPenaltyFunctionPKdS0_PKiS0_PdS3_,"",@"SHT_CUDA_INFO"
	.sectionflags	@""
	.align	4


	//----- nvinfo : EIATTR_CUDA_API_VERSION
	.align		4
        /*0000*/ 	.byte	0x04, 0x37
        /*0002*/ 	.short	(.L_7 - .L_6)
.L_6:
        /*0004*/ 	.word	0x00000082


	//----- nvinfo : EIATTR_KPARAM_INFO
	.align		4
.L_7:
        /*0008*/ 	.byte	0x04, 0x17
        /*000a*/ 	.short	(.L_9 - .L_8)
.L_8:
        /*000c*/ 	.word	0x00000000
        /*0010*/ 	.short	0x0005
        /*0012*/ 	.short	0x0028
        /*0014*/ 	.byte	0x00, 0xf5, 0x21, 0x00


	//----- nvinfo : EIATTR_KPARAM_INFO
	.align		4
.L_9:
        /*0018*/ 	.byte	0x04, 0x17
        /*001a*/ 	.short	(.L_11 - .L_10)
.L_10:
        /*001c*/ 	.word	0x00000000
        /*0020*/ 	.short	0x0004
        /*0022*/ 	.short	0x0020
        /*0024*/ 	.byte	0x00, 0xf5, 0x21, 0x00


	//----- nvinfo : EIATTR_KPARAM_INFO
	.align		4
.L_11:
        /*0028*/ 	.byte	0x04, 0x17
        /*002a*/ 	.short	(.L_13 - .L_12)
.L_12:
        /*002c*/ 	.word	0x00000000
        /*0030*/ 	.short	0x0003
        /*0032*/ 	.short	0x0018
        /*0034*/ 	.byte	0x00, 0xf5, 0x21, 0x00


	//----- nvinfo : EIATTR_KPARAM_INFO
	.align		4
.L_13:
        /*0038*/ 	.byte	0x04, 0x17
        /*003a*/ 	.short	(.L_15 - .L_14)
.L_14:
        /*003c*/ 	.word	0x00000000
        /*0040*/ 	.short	0x0002
        /*0042*/ 	.short	0x0010
        /*0044*/ 	.byte	0x00, 0xf5, 0x21, 0x00


	//----- nvinfo : EIATTR_KPARAM_INFO
	.align		4
.L_15:
        /*0048*/ 	.byte	0x04, 0x17
        /*004a*/ 	.short	(.L_17 - .L_16)
.L_16:
        /*004c*/ 	.word	0x00000000
        /*0050*/ 	.short	0x0001
        /*0052*/ 	.short	0x0008
        /*0054*/ 	.byte	0x00, 0xf5, 0x21, 0x00


	//----- nvinfo : EIATTR_KPARAM_INFO
	.align		4
.L_17:
        /*0058*/ 	.byte	0x04, 0x17
        /*005a*/ 	.short	(.L_19 - .L_18)
.L_18:
        /*005c*/ 	.word	0x00000000
        /*0060*/ 	.short	0x0000
        /*0062*/ 	.short	0x0000
        /*0064*/ 	.byte	0x00, 0xf5, 0x21, 0x00


	//----- nvinfo : EIATTR_SPARSE_MMA_MASK
	.align		4
.L_19:
        /*0068*/ 	.byte	0x03, 0x50
        /*006a*/ 	.short	0x0000


	//----- nvinfo : EIATTR_MAXREG_COUNT
	.align		4
        /*006c*/ 	.byte	0x03, 0x1b
        /*006e*/ 	.short	0x00ff


	//----- nvinfo : EIATTR_MERCURY_ISA_VERSION
	.align		4
        /*0070*/ 	.byte	0x03, 0x5f
        /*0072*/ 	.short	0x0101


	//----- nvinfo : EIATTR_VRC_CTA_INIT_COUNT
	.align		4
        /*0074*/ 	.byte	0x02, 0x4a
	.zero		1
	.zero		1


	//----- nvinfo : EIATTR_EXIT_INSTR_OFFSETS
	.align		4
        /*0078*/ 	.byte	0x04, 0x1c
        /*007a*/ 	.short	(.L_21 - .L_20)


	//   ....[0]....
.L_20:
        /*007c*/ 	.word	0x00000090


	//   ....[1]....
        /*0080*/ 	.word	0x00000690


	//----- nvinfo : EIATTR_CRS_STACK_SIZE
	.align		4
.L_21:
        /*0084*/ 	.byte	0x04, 0x1e
        /*0086*/ 	.short	(.L_23 - .L_22)
.L_22:
        /*0088*/ 	.word	0x00000000


	//----- nvinfo : EIATTR_CBANK_PARAM_SIZE
	.align		4
.L_23:
        /*008c*/ 	.byte	0x03, 0x19
        /*008e*/ 	.short	0x0030


	//----- nvinfo : EIATTR_PARAM_CBANK
	.align		4
        /*0090*/ 	.byte	0x04, 0x0a
        /*0092*/ 	.short	(.L_25 - .L_24)
	.align		4
.L_24:
        /*0094*/ 	.word	index@(.nv.constant0._Z21LQEBWFPenaltyFunctionPKdS0_PKiS0_PdS3_)
        /*0098*/ 	.short	0x0380
        /*009a*/ 	.short	0x0030


	//----- nvinfo : EIATTR_SW_WAR
	.align		4
.L_25:
        /*009c*/ 	.byte	0x04, 0x36
        /*009e*/ 	.short	(.L_27 - .L_26)
.L_26:
        /*00a0*/ 	.word	0x00000008
.L_27:


//--------------------- .nv.callgraph             --------------------------
	.section	.nv.callgraph,"",@"SHT_CUDA_CALLGRAPH"
	.align	4
	.sectionentsize	8
	.align		4
        /*0000*/ 	.word	0x00000000
	.align		4
        /*0004*/ 	.word	0xffffffff
	.align		4
        /*0008*/ 	.word	0x00000000
	.align		4
        /*000c*/ 	.word	0xfffffffe
	.align		4
        /*0010*/ 	.word	0x00000000
	.align		4
        /*0014*/ 	.word	0xfffffffd
	.align		4
        /*0018*/ 	.word	0x00000000
	.align		4
        /*001c*/ 	.word	0xfffffffc


//--------------------- .text._Z21LQEBWFPenaltyFunctionPKdS0_PKiS0_PdS3_ --------------------------
	.section	.text._Z21LQEBWFPenaltyFunctionPKdS0_PKiS0_PdS3_,"ax",@progbits
	.align	128
        .global         _Z21LQEBWFPenaltyFunctionPKdS0_PKiS0_PdS3_
        .type           _Z21LQEBWFPenaltyFunctionPKdS0_PKiS0_PdS3_,@function
        .size           _Z21LQEBWFPenaltyFunctionPKdS0_PKiS0_PdS3_,(.L_x_4 - _Z21LQEBWFPenaltyFunctionPKdS0_PKiS0_PdS3_)
        .other          _Z21LQEBWFPenaltyFunctionPKdS0_PKiS0_PdS3_,@"STO_CUDA_ENTRY STV_DEFAULT"
_Z21LQEBWFPenaltyFunctionPKdS0_PKiS0_PdS3_:
.text._Z21LQEBWFPenaltyFunctionPKdS0_PKiS0_PdS3_:
[----:B------:R-:W-:Y:S08]  /*0000*/  LDC R1, c[0x0][0x37c] ;  /* 0x0000df00ff017b82 */ /* 0x000ff00000000800 */
[----:B------:R-:W0:Y:S01]  /*0010*/  LDC.64 R6, c[0x0][0x390] ;  /* 0x0000e400ff067b82 */ /* 0x000e220000000a00 */
[----:B------:R-:W0:Y:S02]  /*0020*/  LDCU.64 UR4, c[0x0][0x358] ;  /* 0x00006b00ff0477ac */ /* 0x000e240008000a00 */
[----:B0-----:R-:W2:Y:S05]  /*0030*/  LDG.E R0, desc[UR4][R6.64] ;  /* 0x0000000406007981 */ /* 0x001eaa000c1e1900 */
[----:B------:R-:W0:Y:S01]  /*0040*/  S2UR UR6, SR_CTAID.X ;  /* 0x00000000000679c3 */ /* 0x000e220000002500 */
[----:B------:R-:W0:Y:S07]  /*0050*/  S2R R19, SR_TID.X ;  /* 0x0000000000137919 */ /* 0x000e2e0000002100 */
[----:B------:R-:W0:Y:S02]  /*0060*/  LDC R2, c[0x0][0x360] ;  /* 0x0000d800ff027b82 */ /* 0x000e240000000800 */
[----:B0-----:R-:W-:-:S05]  /*0070*/  IMAD R19, R2, UR6, R19 ;  /* 0x0000000602137c24 */ /* 0x001fca000f8e0213 */
[----:B--2---:R-:W-:-:S13]  /*0080*/  ISETP.GE.AND P0, PT, R19, R0, PT ;  /* 0x000000001300720c */ /* 0x004fda0003f06270 */
[----:B------:R-:W-:Y:S05]  /*0090*/  @P0 EXIT ;  /* 0x000000000000094d */ /* 0x000fea0003800000 */
[----:B------:R-:W0:Y:S01]  /*00a0*/  LDC.64 R8, c[0x0][0x398] ;  /* 0x0000e600ff087b82 */ /* 0x000e220000000a00 */
[----:B------:R-:W1:Y:S07]  /*00b0*/  LDCU UR6, c[0x0][0x370] ;  /* 0x00006e00ff0677ac */ /* 0x000e6e0008000800 */
[----:B------:R-:W2:Y:S08]  /*00c0*/  LDC.64 R10, c[0x0][0x388] ;  /* 0x0000e200ff0a7b82 */ /* 0x000eb00000000a00 */
[----:B------:R-:W3:Y:S01]  /*00d0*/  LDC.64 R12, c[0x0][0x380] ;  /* 0x0000e000ff0c7b82 */ /* 0x000ee20000000a00 */
[----:B-1----:R-:W-:-:S07]  /*00e0*/  IMAD R0, R2, UR6, RZ ;  /* 0x0000000602007c24 */ /* 0x002fce000f8e02ff */
[----:B------:R-:W1:Y:S08]  /*00f0*/  LDC.64 R14, c[0x0][0x3a0] ;  /* 0x0000e800ff0e7b82 */ /* 0x000e700000000a00 */
[----:B------:R-:W4:Y:S02]  /*0100*/  LDC.64 R16, c[0x0][0x3a8] ;  /* 0x0000ea00ff107b82 */ /* 0x000f240000000a00 */
.L_x_2:
[----:B--2---:R-:W-:Y:S01]  /*0110*/  IMAD.WIDE R26, R19, 0x8, R10 ;  /* 0x00000008131a7825 */ /* 0x004fe200078e020a */
[----:B0-----:R-:W2:Y:S04]  /*0120*/  LDG.E.64 R4, desc[UR4][R8.64+0x18] ;  /* 0x0000180408047981 */ /* 0x001ea8000c1e1b00 */
[----:B------:R-:W2:Y:S04]  /*0130*/  LDG.E.64 R20, desc[UR4][R26.64] ;  /* 0x000000041a147981 */ /* 0x000ea8000c1e1b00 */
[----:B------:R-:W5:Y:S04]  /*0140*/  LDG.E.64 R22, desc[UR4][R8.64+0x10] ;  /* 0x0000100408167981 */ /* 0x000f68000c1e1b00 */
[----:B------:R-:W3:Y:S01]  /*0150*/  LDG.E.64 R24, desc[UR4][R8.64+0x8] ;  /* 0x0000080408187981 */ /* 0x000ee2000c1e1b00 */
[----:B------:R-:W-:Y:S01]  /*0160*/  IMAD.MOV.U32 R2, RZ, RZ, 0x652b82fe ;  /* 0x652b82feff027424 */ /* 0x000fe200078e00ff */
[----:B------:R-:W-:Y:S01]  /*0170*/  UMOV UR6, 0xfefa39ef ;  /* 0xfefa39ef00067882 */ /* 0x000fe20000000000 */
[----:B------:R-:W-:Y:S01]  /*0180*/  IMAD.MOV.U32 R3, RZ, RZ, 0x3ff71547 ;  /* 0x3ff71547ff037424 */ /* 0x000fe200078e00ff */
[----:B------:R-:W-:Y:S01]  /*0190*/  UMOV UR7, 0x3fe62e42 ;  /* 0x3fe62e4200077882 */ /* 0x000fe20000000000 */
[----:B------:R-:W-:Y:S01]  /*01a0*/  BSSY.RECONVERGENT B0, `(.L_x_0) ;  /* 0x000003a000007945 */ /* 0x000fe20003800200 */
[----:B--2---:R-:W-:-:S02]  /*01b0*/  DMUL R4, R20, -R4 ;  /* 0x8000000414047228 */ /* 0x004fc40000000000 */
[----:B-----5:R-:W-:-:S06]  /*01c0*/  DMUL R22, R22, R20 ;  /* 0x0000001416167228 */ /* 0x020fcc0000000000 */
[----:B------:R-:W-:Y:S02]  /*01d0*/  DFMA R2, R4, R2, 6.75539944105574400000e+15 ;  /* 0x433800000402742b */ /* 0x000fe40000000002 */
[----:B---3--:R-:W-:Y:S01]  /*01e0*/  DMUL R28, R20, R24 ;  /* 0x00000018141c7228 */ /* 0x008fe20000000000 */
[----:B------:R-:W-:-:S05]  /*01f0*/  FSETP.GEU.AND P0, PT, |R5|, 4.1917929649353027344, PT ;  /* 0x4086232b0500780b */ /* 0x000fca0003f0e200 */
[----:B------:R-:W-:Y:S02]  /*0200*/  DADD R24, R2, -6.75539944105574400000e+15 ;  /* 0xc338000002187429 */ /* 0x000fe40000000000 */
[----:B------:R-:W-:-:S06]  /*0210*/  DFMA R20, R20, R22, R28 ;  /* 0x000000161414722b */ /* 0x000fcc000000001c */
[----:B------:R-:W-:Y:S01]  /*0220*/  DFMA R22, R24, -UR6, R4 ;  /* 0x8000000618167c2b */ /* 0x000fe20008000004 */
[----:B------:R-:W-:Y:S01]  /*0230*/  UMOV UR6, 0x3b39803f ;  /* 0x3b39803f00067882 */ /* 0x000fe20000000000 */
[----:B------:R-:W-:-:S06]  /*0240*/  UMOV UR7, 0x3c7abc9e ;  /* 0x3c7abc9e00077882 */ /* 0x000fcc0000000000 */
[----:B------:R-:W-:Y:S01]  /*0250*/  DFMA R24, R24, -UR6, R22 ;  /* 0x8000000618187c2b */ /* 0x000fe20008000016 */
[----:B------:R-:W-:Y:S01]  /*0260*/  UMOV UR6, 0x69ce2bdf ;  /* 0x69ce2bdf00067882 */ /* 0x000fe20000000000 */
[----:B------:R-:W-:Y:S01]  /*0270*/  IMAD.MOV.U32 R22, RZ, RZ, -0x35dec16 ;  /* 0xfca213eaff167424 */ /* 0x000fe200078e00ff */
[----:B------:R-:W-:Y:S01]  /*0280*/  MOV R23, 0x3e928af3 ;  /* 0x3e928af300177802 */ /* 0x000fe20000000f00 */
[----:B------:R-:W-:-:S05]  /*0290*/  UMOV UR7, 0x3e5ade15 ;  /* 0x3e5ade1500077882 */ /* 0x000fca0000000000 */
[----:B------:R-:W-:Y:S01]  /*02a0*/  DFMA R22, R24, UR6, R22 ;  /* 0x0000000618167c2b */ /* 0x000fe20008000016 */
[----:B------:R-:W-:Y:S01]  /*02b0*/  UMOV UR6, 0x62401315 ;  /* 0x6240131500067882 */ /* 0x000fe20000000000 */
[----:B------:R-:W-:-:S06]  /*02c0*/  UMOV UR7, 0x3ec71dee ;  /* 0x3ec71dee00077882 */ /* 0x000fcc0000000000 */
[----:B------:R-:W-:Y:S01]  /*02d0*/  DFMA R22, R24, R22, UR6 ;  /* 0x0000000618167e2b */ /* 0x000fe20008000016 */
        /* <DEDUP_REMOVED lines=20> */
[----:B------:R-:W-:-:S08]  /*0420*/  DFMA R22, R24, R22, UR6 ;  /* 0x0000000618167e2b */ /* 0x000fd00008000016 */
[----:B------:R-:W-:-:S08]  /*0430*/  DFMA R22, R24, R22, 1 ;  /* 0x3ff000001816742b */ /* 0x000fd00000000016 */
[----:B------:R-:W-:-:S10]  /*0440*/  DFMA R24, R24, R22, 1 ;  /* 0x3ff000001818742b */ /* 0x000fd40000000016 */
[----:B------:R-:W-:Y:S02]  /*0450*/  IMAD R23, R2, 0x100000, R25 ;  /* 0x0010000002177824 */ /* 0x000fe400078e0219 */
[----:B------:R-:W-:Y:S01]  /*0460*/  IMAD.MOV.U32 R22, RZ, RZ, R24 ;  /* 0x000000ffff167224 */ /* 0x000fe200078e0018 */
[----:B------:R-:W-:Y:S06]  /*0470*/  @!P0 BRA `(.L_x_1) ;  /* 0x0000000000308947 */ /* 0x000fec0003800000 */
[----:B------:R-:W-:Y:S01]  /*0480*/  FSETP.GEU.AND P1, PT, |R5|, 4.2275390625, PT ;  /* 0x408748000500780b */ /* 0x000fe20003f2e200 */
[C---:B------:R-:W-:Y:S02]  /*0490*/  DADD R22, R4.reuse, +INF ;  /* 0x7ff0000004167429 */ /* 0x040fe40000000000 */
[----:B------:R-:W-:-:S08]  /*04a0*/  DSETP.GEU.AND P0, PT, R4, RZ, PT ;  /* 0x000000ff0400722a */ /* 0x000fd00003f0e000 */
[----:B------:R-:W-:Y:S02]  /*04b0*/  FSEL R22, R22, RZ, P0 ;  /* 0x000000ff16167208 */ /* 0x000fe40000000000 */
[----:B------:R-:W-:Y:S02]  /*04c0*/  @!P1 LEA.HI R3, R2, R2, RZ, 0x1 ;  /* 0x0000000202039211 */ /* 0x000fe400078f08ff */
[----:B------:R-:W-:Y:S02]  /*04d0*/  FSEL R23, R23, RZ, P0 ;  /* 0x000000ff17177208 */ /* 0x000fe40000000000 */
[----:B------:R-:W-:-:S04]  /*04e0*/  @!P1 SHF.R.S32.HI R3, RZ, 0x1, R3 ;  /* 0x00000001ff039819 */ /* 0x000fc80000011403 */
[----:B------:R-:W-:Y:S01]  /*04f0*/  @!P1 IADD3 R2, PT, PT, R2, -R3, RZ ;  /* 0x8000000302029210 */ /* 0x000fe20007ffe0ff */
[----:B------:R-:W-:-:S03]  /*0500*/  @!P1 IMAD R25, R3, 0x100000, R25 ;  /* 0x0010000003199824 */ /* 0x000fc600078e0219 */
[----:B------:R-:W-:Y:S01]  /*0510*/  @!P1 LEA R3, R2, 0x3ff00000, 0x14 ;  /* 0x3ff0000002039811 */ /* 0x000fe200078ea0ff */
[----:B------:R-:W-:-:S06]  /*0520*/  @!P1 IMAD.MOV.U32 R2, RZ, RZ, RZ ;  /* 0x000000ffff029224 */ /* 0x000fcc00078e00ff */
[----:B------:R-:W-:-:S11]  /*0530*/  @!P1 DMUL R22, R24, R2 ;  /* 0x0000000218169228 */ /* 0x000fd60000000000 */
.L_x_1:
[----:B------:R-:W-:Y:S05]  /*0540*/  BSYNC.RECONVERGENT B0 ;  /* 0x0000000000007941 */ /* 0x000fea0003800200 */
.L_x_0:
[----:B------:R-:W2:Y:S01]  /*0550*/  LDG.E.64 R2, desc[UR4][R8.64] ;  /* 0x0000000408027981 */ /* 0x000ea2000c1e1b00 */
[----:B------:R-:W-:-:S06]  /*0560*/  IMAD.WIDE R4, R19, 0x8, R12 ;  /* 0x0000000813047825 */ /* 0x000fcc00078e020c */
[----:B------:R-:W3:Y:S01]  /*0570*/  LDG.E.64 R4, desc[UR4][R4.64] ;  /* 0x0000000404047981 */ /* 0x000ee2000c1e1b00 */
[----:B------:R-:W-:-:S08]  /*0580*/  DADD R20, R20, R22 ;  /* 0x0000000014147229 */ /* 0x000fd00000000016 */
[----:B--2---:R-:W-:-:S08]  /*0590*/  DADD R2, R20, R2 ;  /* 0x0000000014027229 */ /* 0x004fd00000000002 */
[----:B---3--:R-:W-:Y:S01]  /*05a0*/  DMUL R2, R2, R4 ;  /* 0x0000000402027228 */ /* 0x008fe20000000000 */
[----:B----4-:R-:W-:-:S07]  /*05b0*/  IMAD.WIDE R4, R19, 0x8, R16 ;  /* 0x0000000813047825 */ /* 0x010fce00078e0210 */
[----:B------:R-:W-:Y:S02]  /*05c0*/  DADD R24, -RZ, -R2 ;  /* 0x00000000ff187229 */ /* 0x000fe40000000902 */
[----:B------:R-:W-:-:S08]  /*05d0*/  DSETP.GEU.AND P0, PT, R2, RZ, PT ;  /* 0x000000ff0200722a */ /* 0x000fd00003f0e000 */
[C---:B------:R-:W-:Y:S02]  /*05e0*/  FSEL R22, R24.reuse, R2, !P0 ;  /* 0x0000000218167208 */ /* 0x040fe40004000000 */
[----:B------:R-:W-:Y:S01]  /*05f0*/  FSEL R23, R25, R3, !P0 ;  /* 0x0000000319177208 */ /* 0x000fe20004000000 */
[----:B-1----:R-:W-:Y:S01]  /*0600*/  IMAD.WIDE R2, R19, 0x8, R14 ;  /* 0x0000000813027825 */ /* 0x002fe200078e020e */
[----:B------:R-:W-:Y:S02]  /*0610*/  FSEL R20, R24, RZ, !P0 ;  /* 0x000000ff18147208 */ /* 0x000fe40004000000 */
[----:B------:R-:W-:-:S05]  /*0620*/  FSEL R21, R25, RZ, !P0 ;  /* 0x000000ff19157208 */ /* 0x000fca0004000000 */
[----:B------:R0:W-:Y:S04]  /*0630*/  STG.E.64 desc[UR4][R2.64], R20 ;  /* 0x0000001402007986 */ /* 0x0001e8000c101b04 */
[----:B------:R0:W-:Y:S04]  /*0640*/  STG.E.64 desc[UR4][R4.64], R22 ;  /* 0x0000001604007986 */ /* 0x0001e8000c101b04 */
[----:B------:R-:W2:Y:S01]  /*0650*/  LDG.E R18, desc[UR4][R6.64] ;  /* 0x0000000406127981 */ /* 0x000ea2000c1e1900 */
[----:B------:R-:W-:-:S04]  /*0660*/  IADD3 R19, PT, PT, R0, R19, RZ ;  /* 0x0000001300137210 */ /* 0x000fc80007ffe0ff */
[----:B--2---:R-:W-:-:S13]  /*0670*/  ISETP.GE.AND P0, PT, R19, R18, PT ;  /* 0x000000121300720c */ /* 0x004fda0003f06270 */
[----:B0-----:R-:W-:Y:S05]  /*0680*/  @!P0 BRA `(.L_x_2) ;  /* 0xfffffff800a08947 */ /* 0x001fea000383ffff */
[----:B------:R-:W-:Y:S05]  /*0690*/  EXIT ;  /* 0x000000000000794d */ /* 0x000fea0003800000 */
.L_x_3:
[----:B------:R-:W-:-:S00]  /*06a0*/  BRA `(.L_x_3) ;  /* 0xfffffffc00fc7947 */ /* 0x000fc0000383ffff */
[----:B------:R-:W-:-:S00]  /*06b0*/  NOP ;  /* 0x0000000000007918 */ /* 0x000fc00000000000 */
        /* <DEDUP_REMOVED lines=12> */
.L_x_4:


//--------------------- .nv.shared.reserved.0     --------------------------
	.section	.nv.shared.reserved.0,"aw",@nobits
	.weak		__nv_reservedSMEM_offset_0_alias
	.size		__nv_reservedSMEM_offset_0_alias, 0, 64
	.other		__nv_reservedSMEM_offset_0_alias,@"STO_CUDA_RESERVED_SHARED STV_DEFAULT"
__nv_reservedSMEM_offset_0_alias:
	.zero		0
	.zero		64


//--------------------- .nv.constant0._Z21LQEBWFPenaltyFunctionPKdS0_PKiS0_PdS3_ --------------------------
	.section	.nv.constant0._Z21LQEBWFPenaltyFunctionPKdS0_PKiS0_PdS3_,"a",@progbits
	.sectionflags	@""
	.align	4
.nv.constant0._Z21LQEBWFPenaltyFunctionPKdS0_PKiS0_PdS3_:
	.zero		944


//--------------------- SYMBOLS --------------------------

	.type		.nv.reservedSmem.offset0,@object
	.size		.nv.reservedSmem.offset0,0x4
